//
// Generated by NVIDIA NVVM Compiler
//
// Compiler Build ID: CL-36424714
// Cuda compilation tools, release 13.0, V13.0.88
// Based on NVVM 20.0.0
//

.version 9.0
.target sm_100
.address_size 64

	// .globl	_Z15memoryBandwidthPfS_S_i

.visible .entry _Z15memoryBandwidthPfS_S_i(
	.param .u64 .ptr .align 1 _Z15memoryBandwidthPfS_S_i_param_0,
	.param .u64 .ptr .align 1 _Z15memoryBandwidthPfS_S_i_param_1,
	.param .u64 .ptr .align 1 _Z15memoryBandwidthPfS_S_i_param_2,
	.param .u32 _Z15memoryBandwidthPfS_S_i_param_3
)
{
	.reg .pred 	%p<7>;
	.reg .b32 	%r<34>;
	.reg .b32 	%f<21>;
	.reg .b64 	%rd<18>;

	ld.param.u64 	%rd3, [_Z15memoryBandwidthPfS_S_i_param_0];
	ld.param.u64 	%rd4, [_Z15memoryBandwidthPfS_S_i_param_2];
	ld.param.u32 	%r12, [_Z15memoryBandwidthPfS_S_i_param_3];
	cvta.to.global.u64 	%rd1, %rd4;
	cvta.to.global.u64 	%rd2, %rd3;
	mov.u32 	%r13, %ctaid.x;
	mov.u32 	%r14, %ntid.x;
	mov.u32 	%r15, %tid.x;
	mad.lo.s32 	%r16, %r13, %r14, %r15;
	shl.b32 	%r32, %r16, 2;
	mov.u32 	%r17, %nctaid.x;
	mul.lo.s32 	%r18, %r17, %r14;
	shl.b32 	%r2, %r18, 2;
	setp.ge.s32 	%p1, %r32, %r12;
	@%p1 bra 	$L__BB0_7;
	add.s32 	%r19, %r2, %r32;
	max.s32 	%r20, %r12, %r19;
	sub.s32 	%r21, %r20, %r2;
	setp.ne.s32 	%p2, %r21, %r32;
	selp.u32 	%r22, 1, 0, %p2;
	add.s32 	%r23, %r32, %r22;
	sub.s32 	%r24, %r21, %r23;
	div.u32 	%r25, %r24, %r2;
	add.s32 	%r3, %r25, %r22;
	and.b32  	%r26, %r3, 3;
	setp.eq.s32 	%p3, %r26, 3;
	@%p3 bra 	$L__BB0_4;
	add.s32 	%r27, %r3, 1;
	and.b32  	%r28, %r27, 3;
	neg.s32 	%r30, %r28;
$L__BB0_3:
	.pragma "nounroll";
	mul.wide.s32 	%rd5, %r32, 4;
	add.s64 	%rd6, %rd1, %rd5;
	add.s64 	%rd7, %rd2, %rd5;
	ld.global.v4.f32 	{%f1, %f2, %f3, %f4}, [%rd7];
	st.global.v4.f32 	[%rd6], {%f1, %f2, %f3, %f4};
	add.s32 	%r32, %r32, %r2;
	add.s32 	%r30, %r30, 1;
	setp.ne.s32 	%p4, %r30, 0;
	@%p4 bra 	$L__BB0_3;
$L__BB0_4:
	setp.lt.u32 	%p5, %r3, 3;
	@%p5 bra 	$L__BB0_7;
	mul.wide.s32 	%rd11, %r2, 4;
	shl.b32 	%r29, %r2, 2;
$L__BB0_6:
	.pragma "nounroll";
	mul.wide.s32 	%rd8, %r32, 4;
	add.s64 	%rd9, %rd2, %rd8;
	ld.global.v4.f32 	{%f5, %f6, %f7, %f8}, [%rd9];
	add.s64 	%rd10, %rd1, %rd8;
	st.global.v4.f32 	[%rd10], {%f5, %f6, %f7, %f8};
	add.s64 	%rd12, %rd9, %rd11;
	ld.global.v4.f32 	{%f9, %f10, %f11, %f12}, [%rd12];
	add.s64 	%rd13, %rd10, %rd11;
	st.global.v4.f32 	[%rd13], {%f9, %f10, %f11, %f12};
	add.s64 	%rd14, %rd12, %rd11;
	ld.global.v4.f32 	{%f13, %f14, %f15, %f16}, [%rd14];
	add.s64 	%rd15, %rd13, %rd11;
	st.global.v4.f32 	[%rd15], {%f13, %f14, %f15, %f16};
	add.s64 	%rd16, %rd14, %rd11;
	ld.global.v4.f32 	{%f17, %f18, %f19, %f20}, [%rd16];
	add.s64 	%rd17, %rd15, %rd11;
	st.global.v4.f32 	[%rd17], {%f17, %f18, %f19, %f20};
	add.s32 	%r32, %r29, %r32;
	setp.lt.s32 	%p6, %r32, %r12;
	@%p6 bra 	$L__BB0_6;
$L__BB0_7:
	ret;

}


// ===== COMPILED SASS (sm_100) =====

	.target	sm_100

	.elftype	@"ET_EXEC"


//--------------------- .note.nv.tkinfo           --------------------------
	.section	.note.nv.tkinfo,"",@"SHT_NOTE"
	.sectionflags	@"SHF_NOTE_NV_TKINFO"
	.tkinfo
        /*0018*/ 	.word	0x00000002
        /*0030*/ 	.string	""
        /*0030*/ 	.string	"ptxas"
        /*0030*/ 	.string	"Cuda compilation tools, release 13.0, V13.0.88"
        /*0030*/ 	.string	"Build cuda_13.0.r13.0/compiler.36424714_0"
        /*0030*/ 	.string	"-arch sm_100 -m 64 "



//--------------------- .note.nv.cuinfo           --------------------------
	.section	.note.nv.cuinfo,"",@"SHT_NOTE"
	.sectionflags	@"SHF_NOTE_NV_CUINFO"
        /*0018*/ 	.short	0x0002
        /*001a*/ 	.short	0x0064
        /*001c*/ 	.short	0x0082
	.zero		2


//--------------------- .nv.info                  --------------------------
	.section	.nv.info,"",@"SHT_CUDA_INFO"
	.align	4


	//----- nvinfo : EIATTR_REGCOUNT
	.align		4
        /*0000*/ 	.byte	0x04, 0x2f
        /*0002*/ 	.short	(.L_1 - .L_0)
	.align		4
.L_0:
        /*0004*/ 	.word	index@(_Z15memoryBandwidthPfS_S_i)
        /*0008*/ 	.word	0x00000020


	//----- nvinfo : EIATTR_FRAME_SIZE
	.align		4
.L_1:
        /*000c*/ 	.byte	0x04, 0x11
        /*000e*/ 	.short	(.L_3 - .L_2)
	.align		4
.L_2:
        /*0010*/ 	.word	index@(_Z15memoryBandwidthPfS_S_i)
        /*0014*/ 	.word	0x00000000


	//----- nvinfo : EIATTR_MIN_STACK_SIZE
	.align		4
.L_3:
        /*0018*/ 	.byte	0x04, 0x12
        /*001a*/ 	.short	(.L_5 - .L_4)
	.align		4
.L_4:
        /*001c*/ 	.word	index@(_Z15memoryBandwidthPfS_S_i)
        /*0020*/ 	.word	0x00000000
.L_5:


//--------------------- .nv.compat                --------------------------
	.section	.nv.compat,"",@"SHT_CUDA_COMPAT_INFO"
	.align	4
        /*0000*/ 	.byte	0x02, 0x09, 0x00, 0x00, 0x02, 0x02, 0x01, 0x00, 0x02, 0x05, 0x05, 0x00, 0x03, 0x07, 0x01, 0x01
        /*0010*/ 	.byte	0x02, 0x03, 0x00, 0x00, 0x02, 0x06, 0x01, 0x00, 0x04, 0x0b, 0x08, 0x00, 0x09, 0x00, 0x00, 0x00
        /*0020*/ 	.byte	0x00, 0x00, 0x00, 0x00


//--------------------- .nv.info._Z15memoryBandwidthPfS_S_i --------------------------
	.section	.nv.info._Z15memoryBandwidthPfS_S_i,"",@"SHT_CUDA_INFO"
	.sectionflags	@""
	.align	4


	//----- nvinfo : EIATTR_CUDA_API_VERSION
	.align		4
        /*0000*/ 	.byte	0x04, 0x37
        /*0002*/ 	.short	(.L_7 - .L_6)
.L_6:
        /*0004*/ 	.word	0x00000082


	//----- nvinfo : EIATTR_KPARAM_INFO
	.align		4
.L_7:
        /*0008*/ 	.byte	0x04, 0x17
        /*000a*/ 	.short	(.L_9 - .L_8)
.L_8:
        /*000c*/ 	.word	0x00000000
        /*0010*/ 	.short	0x0003
        /*0012*/ 	.short	0x0018
        /*0014*/ 	.byte	0x00, 0xf0, 0x11, 0x00


	//----- nvinfo : EIATTR_KPARAM_INFO
	.align		4
.L_9:
        /*0018*/ 	.byte	0x04, 0x17
        /*001a*/ 	.short	(.L_11 - .L_10)
.L_10:
        /*001c*/ 	.word	0x00000000
        /*0020*/ 	.short	0x0002
        /*0022*/ 	.short	0x0010
        /*0024*/ 	.byte	0x00, 0xf5, 0x21, 0x00


	//----- nvinfo : EIATTR_KPARAM_INFO
	.align		4
.L_11:
        /*0028*/ 	.byte	0x04, 0x17
        /*002a*/ 	.short	(.L_13 - .L_12)
.L_12:
        /*002c*/ 	.word	0x00000000
        /*0030*/ 	.short	0x0001
        /*0032*/ 	.short	0x0008
        /*0034*/ 	.byte	0x00, 0xf5, 0x21, 0x00


	//----- nvinfo : EIATTR_KPARAM_INFO
	.align		4
.L_13:
        /*0038*/ 	.byte	0x04, 0x17
        /*003a*/ 	.short	(.L_15 - .L_14)
.L_14:
        /*003c*/ 	.word	0x00000000
        /*0040*/ 	.short	0x0000
        /*0042*/ 	.short	0x0000
        /*0044*/ 	.byte	0x00, 0xf5, 0x21, 0x00


	//----- nvinfo : EIATTR_SPARSE_MMA_MASK
	.align		4
.L_15:
        /*0048*/ 	.byte	0x03, 0x50
        /*004a*/ 	.short	0x0000


	//----- nvinfo : EIATTR_MAXREG_COUNT
	.align		4
        /*004c*/ 	.byte	0x03, 0x1b
        /*004e*/ 	.short	0x00ff


	//----- nvinfo : EIATTR_MERCURY_ISA_VERSION
	.align		4
        /*0050*/ 	.byte	0x03, 0x5f
        /*0052*/ 	.short	0x0101


	//----- nvinfo : EIATTR_VRC_CTA_INIT_COUNT
	.align		4
        /*0054*/ 	.byte	0x02, 0x4a
	.zero		1
	.zero		1


	//----- nvinfo : EIATTR_EXIT_INSTR_OFFSETS
	.align		4
        /*0058*/ 	.byte	0x04, 0x1c
        /*005a*/ 	.short	(.L_17 - .L_16)


	//   ....[0]....
.L_16:
        /*005c*/ 	.word	0x000000a0


	//   ....[1]....
        /*0060*/ 	.word	0x000003b0


	//   ....[2]....
        /*0064*/ 	.word	0x000004f0


	//----- nvinfo : EIATTR_CRS_STACK_SIZE
	.align		4
.L_17:
        /*0068*/ 	.byte	0x04, 0x1e
        /*006a*/ 	.short	(.L_19 - .L_18)
.L_18:
        /*006c*/ 	.word	0x00000000


	//----- nvinfo : EIATTR_CBANK_PARAM_SIZE
	.align		4
.L_19:
        /*0070*/ 	.byte	0x03, 0x19
        /*0072*/ 	.short	0x001c


	//----- nvinfo : EIATTR_PARAM_CBANK
	.align		4
        /*0074*/ 	.byte	0x04, 0x0a
        /*0076*/ 	.short	(.L_21 - .L_20)
	.align		4
.L_20:
        /*0078*/ 	.word	index@(.nv.constant0._Z15memoryBandwidthPfS_S_i)
        /*007c*/ 	.short	0x0380
        /*007e*/ 	.short	0x001c


	//----- nvinfo : EIATTR_SW_WAR
	.align		4
.L_21:
        /*0080*/ 	.byte	0x04, 0x36
        /*0082*/ 	.short	(.L_23 - .L_22)
.L_22:
        /*0084*/ 	.word	0x00000008
.L_23:


//--------------------- .nv.callgraph             --------------------------
	.section	.nv.callgraph,"",@"SHT_CUDA_CALLGRAPH"
	.align	4
	.sectionentsize	8
	.align		4
        /*0000*/ 	.word	0x00000000
	.align		4
        /*0004*/ 	.word	0xffffffff
	.align		4
        /*0008*/ 	.word	0x00000000
	.align		4
        /*000c*/ 	.word	0xfffffffe
	.align		4
        /*0010*/ 	.word	0x00000000
	.align		4
        /*0014*/ 	.word	0xfffffffd
	.align		4
        /*0018*/ 	.word	0x00000000
	.align		4
        /*001c*/ 	.word	0xfffffffc


//--------------------- .text._Z15memoryBandwidthPfS_S_i --------------------------
	.section	.text._Z15memoryBandwidthPfS_S_i,"ax",@progbits
	.align	128
        .global         _Z15memoryBandwidthPfS_S_i
        .type           _Z15memoryBandwidthPfS_S_i,@function
        .size           _Z15memoryBandwidthPfS_S_i,(.L_x_5 - _Z15memoryBandwidthPfS_S_i)
        .other          _Z15memoryBandwidthPfS_S_i,@"STO_CUDA_ENTRY STV_DEFAULT"
_Z15memoryBandwidthPfS_S_i:
.text._Z15memoryBandwidthPfS_S_i:
[----:B------:R-:W-:Y:S01]  /*0000*/  LDC R1, c[0x0][0x37c] ;  /* 0x0000df00ff017b82 */ /* 0x000fe20000000800 */
[----:B------:R-:W0:Y:S07]  /*0010*/  S2R R3, SR_TID.X ;  /* 0x0000000000037919 */ /* 0x000e2e0000002100 */
[----:B------:R-:W0:Y:S01]  /*0020*/  S2UR UR4, SR_CTAID.X ;  /* 0x00000000000479c3 */ /* 0x000e220000002500 */
[----:B------:R-:W1:Y:S07]  /*0030*/  LDCU UR6, c[0x0][0x398] ;  /* 0x00007300ff0677ac */ /* 0x000e6e0008000800 */
[----:B------:R-:W0:Y:S01]  /*0040*/  LDC R6, c[0x0][0x360] ;  /* 0x0000d800ff067b82 */ /* 0x000e220000000800 */
[----:B------:R-:W2:Y:S01]  /*0050*/  LDCU UR5, c[0x0][0x370] ;  /* 0x00006e00ff0577ac */ /* 0x000ea20008000800 */
[----:B0-----:R-:W-:-:S02]  /*0060*/  IMAD R0, R6, UR4, R3 ;  /* 0x0000000406007c24 */ /* 0x001fc4000f8e0203 */
[----:B--2---:R-:W-:-:S03]  /*0070*/  IMAD R6, R6, UR5, RZ ;  /* 0x0000000506067c24 */ /* 0x004fc6000f8e02ff */
[----:B------:R-:W-:-:S04]  /*0080*/  SHF.L.U32 R7, R0, 0x2, RZ ;  /* 0x0000000200077819 */ /* 0x000fc800000006ff */
[----:B-1----:R-:W-:-:S13]  /*0090*/  ISETP.GE.AND P0, PT, R7, UR6, PT ;  /* 0x0000000607007c0c */ /* 0x002fda000bf06270 */
[----:B------:R-:W-:Y:S05]  /*00a0*/  @P0 EXIT ;  /* 0x000000000000094d */ /* 0x000fea0003800000 */
[----:B------:R-:W-:Y:S01]  /*00b0*/  SHF.L.U32 R0, R6, 0x2, RZ ;  /* 0x0000000206007819 */ /* 0x000fe200000006ff */
[----:B------:R-:W0:Y:S01]  /*00c0*/  LDCU.64 UR4, c[0x0][0x358] ;  /* 0x00006b00ff0477ac */ /* 0x000e220008000a00 */
[----:B------:R-:W-:Y:S02]  /*00d0*/  BSSY.RECONVERGENT B0, `(.L_x_0) ;  /* 0x000002d000007945 */ /* 0x000fe40003800200 */
[----:B------:R-:W1:Y:S01]  /*00e0*/  I2F.U32.RP R9, R0 ;  /* 0x0000000000097306 */ /* 0x000e620000209000 */
[C---:B------:R-:W-:Y:S02]  /*00f0*/  VIADDMNMX R5, R0.reuse, R7, UR6, !PT ;  /* 0x0000000600057e46 */ /* 0x040fe4000f800107 */
[----:B------:R-:W-:Y:S02]  /*0100*/  IADD3 R8, PT, PT, RZ, -R0, RZ ;  /* 0x80000000ff087210 */ /* 0x000fe40007ffe0ff */
[----:B------:R-:W-:Y:S01]  /*0110*/  ISETP.NE.U32.AND P2, PT, R0, RZ, PT ;  /* 0x000000ff0000720c */ /* 0x000fe20003f45070 */
[----:B------:R-:W-:Y:S01]  /*0120*/  IMAD.IADD R4, R5, 0x1, -R0 ;  /* 0x0000000105047824 */ /* 0x000fe200078e0a00 */
[----:B------:R-:W-:-:S04]  /*0130*/  MOV R5, R8 ;  /* 0x0000000800057202 */ /* 0x000fc80000000f00 */
[----:B------:R-:W-:Y:S01]  /*0140*/  ISETP.NE.AND P0, PT, R4, R7, PT ;  /* 0x000000070400720c */ /* 0x000fe20003f05270 */
[----:B-1----:R-:W1:Y:S03]  /*0150*/  MUFU.RCP R9, R9 ;  /* 0x0000000900097308 */ /* 0x002e660000001000 */
[----:B------:R-:W-:Y:S01]  /*0160*/  SEL R8, RZ, 0x1, !P0 ;  /* 0x00000001ff087807 */ /* 0x000fe20004000000 */
[----:B-1----:R-:W-:-:S04]  /*0170*/  VIADD R2, R9, 0xffffffe ;  /* 0x0ffffffe09027836 */ /* 0x002fc80000000000 */
[----:B------:R1:W2:Y:S02]  /*0180*/  F2I.FTZ.U32.TRUNC.NTZ R3, R2 ;  /* 0x0000000200037305 */ /* 0x0002a4000021f000 */
[----:B-1----:R-:W-:Y:S02]  /*0190*/  IMAD.MOV.U32 R2, RZ, RZ, RZ ;  /* 0x000000ffff027224 */ /* 0x002fe400078e00ff */
[----:B--2---:R-:W-:-:S04]  /*01a0*/  IMAD R5, R5, R3, RZ ;  /* 0x0000000305057224 */ /* 0x004fc800078e02ff */
[----:B------:R-:W-:Y:S01]  /*01b0*/  IMAD.HI.U32 R10, R3, R5, R2 ;  /* 0x00000005030a7227 */ /* 0x000fe200078e0002 */
[----:B------:R-:W-:Y:S02]  /*01c0*/  IADD3 R3, PT, PT, R4, -R7, -R8 ;  /* 0x8000000704037210 */ /* 0x000fe40007ffe808 */
[----:B------:R-:W1:Y:S03]  /*01d0*/  LDC.64 R4, c[0x0][0x390] ;  /* 0x0000e400ff047b82 */ /* 0x000e660000000a00 */
[----:B------:R-:W-:-:S05]  /*01e0*/  IMAD.HI.U32 R9, R10, R3, RZ ;  /* 0x000000030a097227 */ /* 0x000fca00078e00ff */
[----:B------:R-:W-:-:S05]  /*01f0*/  IADD3 R2, PT, PT, -R9, RZ, RZ ;  /* 0x000000ff09027210 */ /* 0x000fca0007ffe1ff */
[----:B------:R-:W-:-:S05]  /*0200*/  IMAD R3, R0, R2, R3 ;  /* 0x0000000200037224 */ /* 0x000fca00078e0203 */
[----:B------:R-:W-:-:S13]  /*0210*/  ISETP.GE.U32.AND P0, PT, R3, R0, PT ;  /* 0x000000000300720c */ /* 0x000fda0003f06070 */
[----:B------:R-:W-:Y:S01]  /*0220*/  @P0 IMAD.IADD R3, R3, 0x1, -R0 ;  /* 0x0000000103030824 */ /* 0x000fe200078e0a00 */
[----:B------:R-:W-:-:S04]  /*0230*/  @P0 IADD3 R9, PT, PT, R9, 0x1, RZ ;  /* 0x0000000109090810 */ /* 0x000fc80007ffe0ff */
[-C--:B------:R-:W-:Y:S02]  /*0240*/  ISETP.GE.U32.AND P1, PT, R3, R0.reuse, PT ;  /* 0x000000000300720c */ /* 0x080fe40003f26070 */
[----:B------:R-:W2:Y:S11]  /*0250*/  LDC.64 R2, c[0x0][0x380] ;  /* 0x0000e000ff027b82 */ /* 0x000eb60000000a00 */
[----:B------:R-:W-:Y:S01]  /*0260*/  @P1 VIADD R9, R9, 0x1 ;  /* 0x0000000109091836 */ /* 0x000fe20000000000 */
[----:B------:R-:W-:-:S04]  /*0270*/  @!P2 LOP3.LUT R9, RZ, R0, RZ, 0x33, !PT ;  /* 0x00000000ff09a212 */ /* 0x000fc800078e33ff */
[----:B------:R-:W-:-:S04]  /*0280*/  IADD3 R8, PT, PT, R8, R9, RZ ;  /* 0x0000000908087210 */ /* 0x000fc80007ffe0ff */
[C---:B------:R-:W-:Y:S02]  /*0290*/  LOP3.LUT R9, R8.reuse, 0x3, RZ, 0xc0, !PT ;  /* 0x0000000308097812 */ /* 0x040fe400078ec0ff */
[----:B------:R-:W-:Y:S02]  /*02a0*/  ISETP.GE.U32.AND P1, PT, R8, 0x3, PT ;  /* 0x000000030800780c */ /* 0x000fe40003f26070 */
[----:B------:R-:W-:-:S13]  /*02b0*/  ISETP.NE.AND P0, PT, R9, 0x3, PT ;  /* 0x000000030900780c */ /* 0x000fda0003f05270 */
[----:B01----:R-:W-:Y:S05]  /*02c0*/  @!P0 BRA `(.L_x_1) ;  /* 0x0000000000348947 */ /* 0x003fea0003800000 */
[----:B------:R-:W0:Y:S01]  /*02d0*/  LDC.64 R12, c[0x0][0x390] ;  /* 0x0000e400ff0c7b82 */ /* 0x000e220000000a00 */
[----:B------:R-:W-:-:S05]  /*02e0*/  VIADD R8, R8, 0x1 ;  /* 0x0000000108087836 */ /* 0x000fca0000000000 */
[----:B------:R-:W-:Y:S02]  /*02f0*/  LOP3.LUT R8, R8, 0x3, RZ, 0xc0, !PT ;  /* 0x0000000308087812 */ /* 0x000fe400078ec0ff */
[----:B------:R-:W1:Y:S02]  /*0300*/  LDC.64 R14, c[0x0][0x380] ;  /* 0x0000e000ff0e7b82 */ /* 0x000e640000000a00 */
[----:B------:R-:W-:-:S07]  /*0310*/  IADD3 R18, PT, PT, -R8, RZ, RZ ;  /* 0x000000ff08127210 */ /* 0x000fce0007ffe1ff */
.L_x_2:
[----:B-1-3--:R-:W-:-:S06]  /*0320*/  IMAD.WIDE R8, R7, 0x4, R14 ;  /* 0x0000000407087825 */ /* 0x00afcc00078e020e */
[----:B------:R-:W3:Y:S01]  /*0330*/  LDG.E.128 R8, desc[UR4][R8.64] ;  /* 0x0000000408087981 */ /* 0x000ee2000c1e1d00 */
[----:B0-----:R-:W-:Y:S01]  /*0340*/  IMAD.WIDE R16, R7, 0x4, R12 ;  /* 0x0000000407107825 */ /* 0x001fe200078e020c */
[----:B------:R-:W-:-:S03]  /*0350*/  IADD3 R7, PT, PT, R0, R7, RZ ;  /* 0x0000000700077210 */ /* 0x000fc60007ffe0ff */
[----:B------:R-:W-:-:S05]  /*0360*/  VIADD R18, R18, 0x1 ;  /* 0x0000000112127836 */ /* 0x000fca0000000000 */
[----:B------:R-:W-:Y:S01]  /*0370*/  ISETP.NE.AND P0, PT, R18, RZ, PT ;  /* 0x000000ff1200720c */ /* 0x000fe20003f05270 */
[----:B---3--:R3:W-:-:S12]  /*0380*/  STG.E.128 desc[UR4][R16.64], R8 ;  /* 0x0000000810007986 */ /* 0x0087d8000c101d04 */
[----:B------:R-:W-:Y:S05]  /*0390*/  @P0 BRA `(.L_x_2) ;  /* 0xfffffffc00e00947 */ /* 0x000fea000383ffff */
.L_x_1:
[----:B------:R-:W-:Y:S05]  /*03a0*/  BSYNC.RECONVERGENT B0 ;  /* 0x0000000000007941 */ /* 0x000fea0003800200 */
.L_x_0:
[----:B------:R-:W-:Y:S05]  /*03b0*/  @!P1 EXIT ;  /* 0x000000000000994d */ /* 0x000fea0003800000 */
.L_x_3:
[----:B0-2---:R-:W-:-:S05]  /*03c0*/  IMAD.WIDE R22, R7, 0x4, R2 ;  /* 0x0000000407167825 */ /* 0x005fca00078e0202 */
[----:B---3--:R-:W2:Y:S01]  /*03d0*/  LDG.E.128 R8, desc[UR4][R22.64] ;  /* 0x0000000416087981 */ /* 0x008ea2000c1e1d00 */
[----:B------:R-:W-:-:S04]  /*03e0*/  IMAD.WIDE R26, R7, 0x4, R4 ;  /* 0x00000004071a7825 */ /* 0x000fc800078e0204 */
[C---:B------:R-:W-:Y:S01]  /*03f0*/  IMAD.WIDE R24, R0.reuse, 0x4, R22 ;  /* 0x0000000400187825 */ /* 0x040fe200078e0216 */
[----:B--2---:R0:W-:Y:S04]  /*0400*/  STG.E.128 desc[UR4][R26.64], R8 ;  /* 0x000000081a007986 */ /* 0x0041e8000c101d04 */
[----:B------:R-:W2:Y:S01]  /*0410*/  LDG.E.128 R12, desc[UR4][R24.64] ;  /* 0x00000004180c7981 */ /* 0x000ea2000c1e1d00 */
[----:B------:R-:W-:-:S04]  /*0420*/  IMAD.WIDE R28, R0, 0x4, R24 ;  /* 0x00000004001c7825 */ /* 0x000fc800078e0218 */
[----:B0-----:R-:W-:-:S05]  /*0430*/  IMAD.WIDE R26, R0, 0x4, R26 ;  /* 0x00000004001a7825 */ /* 0x001fca00078e021a */
[----:B--2---:R0:W-:Y:S04]  /*0440*/  STG.E.128 desc[UR4][R26.64], R12 ;  /* 0x0000000c1a007986 */ /* 0x0041e8000c101d04 */
[----:B------:R-:W2:Y:S01]  /*0450*/  LDG.E.128 R16, desc[UR4][R28.64] ;  /* 0x000000041c107981 */ /* 0x000ea2000c1e1d00 */
[----:B------:R-:W-:-:S04]  /*0460*/  IMAD.WIDE R24, R0, 0x4, R26 ;  /* 0x0000000400187825 */ /* 0x000fc800078e021a */
[C---:B------:R-:W-:Y:S01]  /*0470*/  IMAD.WIDE R20, R0.reuse, 0x4, R28 ;  /* 0x0000000400147825 */ /* 0x040fe200078e021c */
[----:B--2---:R0:W-:Y:S05]  /*0480*/  STG.E.128 desc[UR4][R24.64], R16 ;  /* 0x0000001018007986 */ /* 0x0041ea000c101d04 */
[----:B------:R-:W2:Y:S01]  /*0490*/  LDG.E.128 R20, desc[UR4][R20.64] ;  /* 0x0000000414147981 */ /* 0x000ea2000c1e1d00 */
[----:B------:R-:W-:-:S04]  /*04a0*/  IMAD.WIDE R28, R0, 0x4, R24 ;  /* 0x00000004001c7825 */ /* 0x000fc800078e0218 */
[----:B------:R-:W-:-:S05]  /*04b0*/  IMAD R7, R6, 0x10, R7 ;  /* 0x0000001006077824 */ /* 0x000fca00078e0207 */
[----:B------:R-:W-:Y:S01]  /*04c0*/  ISETP.GE.AND P0, PT, R7, UR6, PT ;  /* 0x0000000607007c0c */ /* 0x000fe2000bf06270 */
[----:B--2---:R0:W-:-:S12]  /*04d0*/  STG.E.128 desc[UR4][R28.64], R20 ;  /* 0x000000141c007986 */ /* 0x0041d8000c101d04 */
[----:B------:R-:W-:Y:S05]  /*04e0*/  @!P0 BRA `(.L_x_3) ;  /* 0xfffffffc00b48947 */ /* 0x000fea000383ffff */
[----:B------:R-:W-:Y:S05]  /*04f0*/  EXIT ;  /* 0x000000000000794d */ /* 0x000fea0003800000 */
.L_x_4:
[----:B------:R-:W-:-:S00]  /*0500*/  BRA `(.L_x_4) ;  /* 0xfffffffc00fc7947 */ /* 0x000fc0000383ffff */
[----:B------:R-:W-:-:S00]  /*0510*/  NOP ;  /* 0x0000000000007918 */ /* 0x000fc00000000000 */
        /* <DEDUP_REMOVED lines=14> */
.L_x_5:


//--------------------- .nv.shared.reserved.0     --------------------------
	.section	.nv.shared.reserved.0,"aw",@nobits
	.weak		__nv_reservedSMEM_offset_0_alias
	.size		__nv_reservedSMEM_offset_0_alias, 0, 64
	.other		__nv_reservedSMEM_offset_0_alias,@"STO_CUDA_RESERVED_SHARED STV_DEFAULT"
__nv_reservedSMEM_offset_0_alias:
	.zero		0
	.zero		64


//--------------------- .nv.constant0._Z15memoryBandwidthPfS_S_i --------------------------
	.section	.nv.constant0._Z15memoryBandwidthPfS_S_i,"a",@progbits
	.sectionflags	@""
	.align	4
.nv.constant0._Z15memoryBandwidthPfS_S_i:
	.zero		924


//--------------------- SYMBOLS --------------------------

	.type		.nv.reservedSmem.offset0,@object
	.size		.nv.reservedSmem.offset0,0x4
